	.headerflags	@"EF_CUDA_TEXMODE_UNIFIED EF_CUDA_64BIT_ADDRESS EF_CUDA_SM89 EF_CUDA_VIRTUAL_SM(EF_CUDA_SM89)"
	.elftype	@"ET_EXEC"


//--------------------- .nv.info                  --------------------------
	.section	.nv.info,"",@"SHT_CUDA_INFO"
	.align	4


	//----- nvinfo : EIATTR_REGCOUNT
	.align		4
        /*0000*/ 	.byte	0x04, 0x2f
        /*0002*/ 	.short	(.L_2 - .L_1)
	.align		4
.L_1:
        /*0004*/ 	.word	index@(triton__0d1d2d3d4de)
        /*0008*/ 	.word	0x00000012


	//----- nvinfo : EIATTR_MAX_STACK_SIZE
	.align		4
.L_2:
        /*000c*/ 	.byte	0x04, 0x23
        /*000e*/ 	.short	(.L_4 - .L_3)
	.align		4
.L_3:
        /*0010*/ 	.word	index@(triton__0d1d2d3d4de)
        /*0014*/ 	.word	0x00000000


	//----- nvinfo : EIATTR_MIN_STACK_SIZE
	.align		4
.L_4:
        /*0018*/ 	.byte	0x04, 0x12
        /*001a*/ 	.short	(.L_6 - .L_5)
	.align		4
.L_5:
        /*001c*/ 	.word	index@(triton__0d1d2d3d4de)
        /*0020*/ 	.word	0x00000000


	//----- nvinfo : EIATTR_FRAME_SIZE
	.align		4
.L_6:
        /*0024*/ 	.byte	0x04, 0x11
        /*0026*/ 	.short	(.L_8 - .L_7)
	.align		4
.L_7:
        /*0028*/ 	.word	index@(triton__0d1d2d3d4de)
        /*002c*/ 	.word	0x00000000
.L_8:


//--------------------- .nv.info.triton__0d1d2d3d4de --------------------------
	.section	.nv.info.triton__0d1d2d3d4de,"",@"SHT_CUDA_INFO"
	.align	4


	//----- nvinfo : EIATTR_CUDA_API_VERSION
	.align		4
        /*0000*/ 	.byte	0x04, 0x37
        /*0002*/ 	.short	(.L_10 - .L_9)
.L_9:
        /*0004*/ 	.word	0x0000007b


	//----- nvinfo : EIATTR_PARAM_CBANK
	.align		4
.L_10:
        /*0008*/ 	.byte	0x04, 0x0a
        /*000a*/ 	.short	(.L_12 - .L_11)
	.align		4
.L_11:
        /*000c*/ 	.word	index@(.nv.constant0.triton__0d1d2d3d4de)
        /*0010*/ 	.short	0x0160
        /*0012*/ 	.short	0x0024


	//----- nvinfo : EIATTR_CBANK_PARAM_SIZE
	.align		4
.L_12:
        /*0014*/ 	.byte	0x03, 0x19
        /*0016*/ 	.short	0x0024


	//----- nvinfo : EIATTR_KPARAM_INFO
	.align		4
        /*0018*/ 	.byte	0x04, 0x17
        /*001a*/ 	.short	(.L_14 - .L_13)
.L_13:
        /*001c*/ 	.word	0x00000000
        /*0020*/ 	.short	0x0004
        /*0022*/ 	.short	0x0020
        /*0024*/ 	.byte	0x00, 0xf0, 0x11, 0x00


	//----- nvinfo : EIATTR_KPARAM_INFO
	.align		4
.L_14:
        /*0028*/ 	.byte	0x04, 0x17
        /*002a*/ 	.short	(.L_16 - .L_15)
.L_15:
        /*002c*/ 	.word	0x00000000
        /*0030*/ 	.short	0x0003
        /*0032*/ 	.short	0x0018
        /*0034*/ 	.byte	0x00, 0xf0, 0x21, 0x00


	//----- nvinfo : EIATTR_KPARAM_INFO
	.align		4
.L_16:
        /*0038*/ 	.byte	0x04, 0x17
        /*003a*/ 	.short	(.L_18 - .L_17)
.L_17:
        /*003c*/ 	.word	0x00000000
        /*0040*/ 	.short	0x0002
        /*0042*/ 	.short	0x0010
        /*0044*/ 	.byte	0x00, 0xf0, 0x21, 0x00


	//----- nvinfo : EIATTR_KPARAM_INFO
	.align		4
.L_18:
        /*0048*/ 	.byte	0x04, 0x17
        /*004a*/ 	.short	(.L_20 - .L_19)
.L_19:
        /*004c*/ 	.word	0x00000000
        /*0050*/ 	.short	0x0001
        /*0052*/ 	.short	0x0008
        /*0054*/ 	.byte	0x00, 0xf0, 0x21, 0x00


	//----- nvinfo : EIATTR_KPARAM_INFO
	.align		4
.L_20:
        /*0058*/ 	.byte	0x04, 0x17
        /*005a*/ 	.short	(.L_22 - .L_21)
.L_21:
        /*005c*/ 	.word	0x00000000
        /*0060*/ 	.short	0x0000
        /*0062*/ 	.short	0x0000
        /*0064*/ 	.byte	0x00, 0xf0, 0x21, 0x00


	//----- nvinfo : EIATTR_MAXREG_COUNT
	.align		4
.L_22:
        /*0068*/ 	.byte	0x03, 0x1b
        /*006a*/ 	.short	0x00ff


	//----- nvinfo : EIATTR_EXIT_INSTR_OFFSETS
	.align		4
        /*006c*/ 	.byte	0x04, 0x1c
        /*006e*/ 	.short	(.L_24 - .L_23)


	//   ....[0]....
.L_23:
        /*0070*/ 	.word	0x00000450


	//   ....[1]....
        /*0074*/ 	.word	0x00000490


	//----- nvinfo : EIATTR_MAX_THREADS
	.align		4
.L_24:
        /*0078*/ 	.byte	0x04, 0x05
        /*007a*/ 	.short	(.L_26 - .L_25)
.L_25:
        /*007c*/ 	.word	0x00000080
        /*0080*/ 	.word	0x00000001
        /*0084*/ 	.word	0x00000001
.L_26:


//--------------------- .nv.rel.action            --------------------------
	.section	.nv.rel.action,"",@"SHT_CUDA_RELOCINFO"
	.align	8
	.sectionentsize	8
        /*0000*/ 	.byte	0x73, 0x00, 0x00, 0x00, 0x00, 0x00, 0x00, 0x00, 0x00, 0x00, 0x00, 0x11, 0x25, 0x00, 0x05, 0x36


//--------------------- .nv.constant0.triton__0d1d2d3d4de --------------------------
	.section	.nv.constant0.triton__0d1d2d3d4de,"a",@progbits
	.align	4
.nv.constant0.triton__0d1d2d3d4de:
	.zero		388


//--------------------- .text.triton__0d1d2d3d4de --------------------------
	.section	.text.triton__0d1d2d3d4de,"ax",@progbits
	.sectioninfo	@"SHI_REGISTERS=18"
	.align	128
        .global         triton__0d1d2d3d4de
        .type           triton__0d1d2d3d4de,@function
        .size           triton__0d1d2d3d4de,(.L_x_1 - triton__0d1d2d3d4de)
        .other          triton__0d1d2d3d4de,@"STO_CUDA_ENTRY STV_DEFAULT"
triton__0d1d2d3d4de:
.text.triton__0d1d2d3d4de:
[----:B------:R-:W-:-:S02]  /*0000*/  MOV R1, c[0x0][0x28] ;  /* 0x00000a0000017a02 */ /* 0x000fc40000000f00 */
[----:B------:R-:W0:Y:S01]  /*0010*/  S2R R2, SR_TID.X ;  /* 0x0000000000027919 */ /* 0x000e220000002100 */
[----:B------:R-:W-:Y:S01]  /*0020*/  IMAD.MOV.U32 R5, RZ, RZ, 0x2 ;  /* 0x00000002ff057424 */ /* 0x000fe200078e00ff */
[----:B------:R-:W-:Y:S01]  /*0030*/  PRMT R10, RZ, 0x7610, R10 ;  /* 0x00007610ff0a7816 */ /* 0x000fe2000000000a */
[----:B------:R-:W-:Y:S01]  /*0040*/  ULDC.64 UR4, c[0x0][0x118] ;  /* 0x0000460000047ab9 */ /* 0x000fe20000000a00 */
[----:B------:R-:W1:Y:S01]  /*0050*/  S2R R3, SR_CTAID.X ;  /* 0x0000000000037919 */ /* 0x000e620000002500 */
[----:B0-----:R-:W-:-:S04]  /*0060*/  LOP3.LUT R2, R2, 0x7f, RZ, 0xc0, !PT ;  /* 0x0000007f02027812 */ /* 0x001fc800078ec0ff */
[----:B-1----:R-:W-:-:S04]  /*0070*/  LEA R2, R3, R2, 0x7 ;  /* 0x0000000203027211 */ /* 0x002fc800078e38ff */
[C---:B------:R-:W-:Y:S01]  /*0080*/  ISETP.GE.AND P0, PT, R2.reuse, 0x80, PT ;  /* 0x000000800200780c */ /* 0x040fe20003f06270 */
[----:B------:R-:W-:-:S12]  /*0090*/  IMAD.WIDE R4, R2, R5, c[0x0][0x160] ;  /* 0x0000580002047625 */ /* 0x000fd800078e0205 */
[----:B------:R-:W2:Y:S01]  /*00a0*/  @!P0 LDG.E.U16 R10, [R4.64] ;  /* 0x00000004040a8981 */ /* 0x000ea2000c1e1500 */
[----:B------:R-:W-:Y:S01]  /*00b0*/  SHF.R.S32.HI R3, RZ, 0x18, R3 ;  /* 0x00000018ff037819 */ /* 0x000fe20000011403 */
[----:B------:R-:W-:Y:S01]  /*00c0*/  IMAD.MOV.U32 R11, RZ, RZ, RZ ;  /* 0x000000ffff0b7224 */ /* 0x000fe200078e00ff */
[----:B------:R-:W-:Y:S02]  /*00d0*/  MOV R9, 0x4 ;  /* 0x0000000400097802 */ /* 0x000fe40000000f00 */
[----:B------:R-:W-:-:S04]  /*00e0*/  SGXT R3, R3, 0x1 ;  /* 0x000000010303781a */ /* 0x000fc80000000200 */
[----:B------:R-:W-:-:S04]  /*00f0*/  LEA.HI R3, R3, R2, RZ, 0x2 ;  /* 0x0000000203037211 */ /* 0x000fc800078f10ff */
[----:B------:R-:W-:-:S05]  /*0100*/  SHF.R.S32.HI R0, RZ, 0x2, R3 ;  /* 0x00000002ff007819 */ /* 0x000fca0000011403 */
[----:B------:R-:W-:-:S05]  /*0110*/  IMAD.WIDE R6, R0, R9, c[0x0][0x168] ;  /* 0x00005a0000067625 */ /* 0x000fca00078e0209 */
[----:B------:R0:W3:Y:S01]  /*0120*/  @!P0 LDG.E.EL R11, [R6.64] ;  /* 0x00000004060b8981 */ /* 0x0000e2000c2e1900 */
[----:B------:R-:W-:Y:S01]  /*0130*/  MOV R3, RZ ;  /* 0x000000ff00037202 */ /* 0x000fe20000000f00 */
[----:B------:R-:W-:-:S05]  /*0140*/  IMAD.WIDE R8, R0, R9, c[0x0][0x170] ;  /* 0x00005c0000087625 */ /* 0x000fca00078e0209 */
[----:B------:R1:W4:Y:S01]  /*0150*/  @!P0 LDG.E.EL R3, [R8.64] ;  /* 0x0000000408038981 */ /* 0x000322000c2e1900 */
[----:B0-----:R-:W-:-:S04]  /*0160*/  SHF.R.S32.HI R7, RZ, 0x1f, R2 ;  /* 0x0000001fff077819 */ /* 0x001fc80000011402 */
[----:B------:R-:W-:Y:S02]  /*0170*/  LEA.HI R12, R7, R2, RZ, 0x2 ;  /* 0x00000002070c7211 */ /* 0x000fe400078f10ff */
[----:B-1----:R-:W-:Y:S02]  /*0180*/  LEA.HI R8, R0, R0, RZ, 0x2 ;  /* 0x0000000000087211 */ /* 0x002fe400078f10ff */
[----:B------:R-:W-:Y:S01]  /*0190*/  LOP3.LUT R13, R12, 0xfffffffc, RZ, 0xc0, !PT ;  /* 0xfffffffc0c0d7812 */ /* 0x000fe200078ec0ff */
[----:B--2---:R-:W-:-:S04]  /*01a0*/  IMAD.U32 R4, R10, 0x10000, RZ ;  /* 0x000100000a047824 */ /* 0x004fc800078e00ff */
[----:B------:R-:W-:-:S04]  /*01b0*/  FMUL R4, R4, 0.0625 ;  /* 0x3d80000004047820 */ /* 0x000fc80000400000 */
[----:B------:R-:W-:-:S04]  /*01c0*/  FMUL R14, R4, 0.019999999552965164185 ;  /* 0x3ca3d70a040e7820 */ /* 0x000fc80000400000 */
[----:B------:R-:W-:-:S05]  /*01d0*/  FADD.FTZ R15, |R14|, -RZ ;  /* 0x800000ff0e0f7221 */ /* 0x000fca0000010200 */
[----:B------:R-:W-:-:S13]  /*01e0*/  FSETP.GE.AND P2, PT, R15, 0.60000002384185791016, PT ;  /* 0x3f19999a0f00780b */ /* 0x000fda0003f46000 */
[C---:B------:R-:W-:Y:S01]  /*01f0*/  @P2 FMUL R10, R15.reuse, 2.8853900432586669922 ;  /* 0x4038aa3b0f0a2820 */ /* 0x040fe20000400000 */
[----:B------:R-:W-:Y:S01]  /*0200*/  @!P2 IMAD.MOV.U32 R4, RZ, RZ, 0x3c80f082 ;  /* 0x3c80f082ff04a424 */ /* 0x000fe200078e00ff */
[----:B------:R-:W-:Y:S01]  /*0210*/  @!P2 FMUL R5, R14, R14 ;  /* 0x0000000e0e05a220 */ /* 0x000fe20000400000 */
[----:B------:R-:W-:Y:S02]  /*0220*/  @P2 MOV R9, 0x3f800000 ;  /* 0x3f80000000092802 */ /* 0x000fe40000000f00 */
[----:B------:R-:W-:Y:S01]  /*0230*/  @P2 FSETP.GE.AND P1, PT, R15, 9.010913848876953125, PT ;  /* 0x41102cb40f00280b */ /* 0x000fe20003f26000 */
[----:B------:R-:W0:Y:S01]  /*0240*/  @P2 MUFU.EX2 R10, R10 ;  /* 0x0000000a000a2308 */ /* 0x000e220000000800 */
[----:B------:R-:W-:Y:S01]  /*0250*/  @!P2 FFMA.FTZ R4, R5, R4, -0.052303962409496307373 ;  /* 0xbd563cae0504a423 */ /* 0x000fe20000010004 */
[----:B----4-:R-:W-:-:S03]  /*0260*/  FSETP.GEU.AND P3, PT, |R3|, 1.175494350822287508e-38, PT ;  /* 0x008000000300780b */ /* 0x010fc60003f6e200 */
[----:B------:R-:W-:Y:S01]  /*0270*/  @!P2 FFMA.FTZ R4, R5, R4, 0.1331529766321182251 ;  /* 0x3e0859410504a423 */ /* 0x000fe20000010004 */
[----:B0-----:R-:W-:-:S06]  /*0280*/  @P2 FADD R6, R10, 1 ;  /* 0x3f8000000a062421 */ /* 0x001fcc0000000000 */
[----:B------:R-:W0:Y:S02]  /*0290*/  @P2 MUFU.RCP R6, R6 ;  /* 0x0000000600062308 */ /* 0x000e240000001000 */
[----:B0-----:R-:W-:Y:S01]  /*02a0*/  @P2 FFMA.FTZ R7, R6, -2, R9 ;  /* 0xc000000006072823 */ /* 0x001fe20000010009 */
[----:B------:R-:W-:Y:S01]  /*02b0*/  LOP3.LUT R9, R8, 0xfffffffc, RZ, 0xc0, !PT ;  /* 0xfffffffc08097812 */ /* 0x000fe200078ec0ff */
[----:B------:R-:W-:-:S03]  /*02c0*/  IMAD.IADD R6, R2, 0x1, -R13 ;  /* 0x0000000102067824 */ /* 0x000fc600078e0a0d */
[----:B------:R-:W-:Y:S01]  /*02d0*/  IADD3 R9, R0, -R9, RZ ;  /* 0x8000000900097210 */ /* 0x000fe20007ffe0ff */
[----:B------:R-:W-:Y:S01]  /*02e0*/  @!P2 FFMA.FTZ R0, R5, R4, -0.33332768082618713379 ;  /* 0xbeaaa9ed0500a423 */ /* 0x000fe20000010004 */
[----:B------:R-:W-:Y:S02]  /*02f0*/  @P2 FSEL R7, R7, 1, !P1 ;  /* 0x3f80000007072808 */ /* 0x000fe40004800000 */
[----:B------:R-:W-:Y:S01]  /*0300*/  ISETP.GT.AND P1, PT, R6, R9, PT ;  /* 0x000000090600720c */ /* 0x000fe20003f24270 */
[----:B------:R-:W-:Y:S01]  /*0310*/  @!P2 FFMA.FTZ R0, R5, R0, RZ ;  /* 0x000000000500a223 */ /* 0x000fe200000100ff */
[--C-:B------:R-:W-:Y:S02]  /*0320*/  @P2 LOP3.LUT R4, R7, 0x80000000, R14.reuse, 0xf8, !PT ;  /* 0x8000000007042812 */ /* 0x100fe400078ef80e */
[----:B------:R-:W-:Y:S01]  /*0330*/  FSEL R5, RZ, -3.38953138925153547590e+38, !P1 ;  /* 0xff7f0000ff057808 */ /* 0x000fe20004800000 */
[----:B------:R-:W-:Y:S01]  /*0340*/  @!P2 FFMA.FTZ R4, R14, R0, R14 ;  /* 0x000000000e04a223 */ /* 0x000fe2000001000e */
[----:B------:R-:W-:-:S02]  /*0350*/  FSETP.GT.AND P1, PT, |R3|, 8.50705917302346158658e+37, PT ;  /* 0x7e8000000300780b */ /* 0x000fc40003f24200 */
[----:B------:R-:W-:Y:S01]  /*0360*/  SHF.R.S32.HI R7, RZ, 0x1f, R2 ;  /* 0x0000001fff077819 */ /* 0x000fe20000011402 */
[----:B------:R-:W-:-:S04]  /*0370*/  FFMA R4, R4, 50, R5 ;  /* 0x4248000004047823 */ /* 0x000fc80000000005 */
[----:B---3--:R-:W-:-:S04]  /*0380*/  FADD R4, R4, -R11 ;  /* 0x8000000b04047221 */ /* 0x008fc80000000000 */
[----:B------:R-:W-:Y:S02]  /*0390*/  FMUL R0, R4, 1.4426950216293334961 ;  /* 0x3fb8aa3b04007820 */ /* 0x000fe40000400000 */
[----:B------:R-:W-:-:S03]  /*03a0*/  @P1 FMUL R3, R3, 0.25 ;  /* 0x3e80000003031820 */ /* 0x000fc60000400000 */
[----:B------:R-:W-:Y:S01]  /*03b0*/  FSETP.GEU.AND P2, PT, R0, -126, PT ;  /* 0xc2fc00000000780b */ /* 0x000fe20003f4e000 */
[----:B------:R-:W-:-:S04]  /*03c0*/  @!P3 FMUL R3, R3, 16777216 ;  /* 0x4b8000000303b820 */ /* 0x000fc80000400000 */
[----:B------:R-:W-:Y:S08]  /*03d0*/  MUFU.RCP R6, R3 ;  /* 0x0000000300067308 */ /* 0x000ff00000001000 */
[----:B------:R-:W-:-:S04]  /*03e0*/  @!P2 FMUL R0, R0, 0.5 ;  /* 0x3f0000000000a820 */ /* 0x000fc80000400000 */
[----:B------:R-:W0:Y:S02]  /*03f0*/  MUFU.EX2 R5, R0 ;  /* 0x0000000000057308 */ /* 0x000e240000000800 */
[----:B0-----:R-:W-:-:S04]  /*0400*/  @!P2 FMUL R5, R5, R5 ;  /* 0x000000050505a220 */ /* 0x001fc80000400000 */
[----:B------:R-:W-:Y:S01]  /*0410*/  @P1 FMUL R5, R5, 0.25 ;  /* 0x3e80000005051820 */ /* 0x000fe20000400000 */
[----:B------:R-:W-:-:S03]  /*0420*/  LEA R4, P1, R2, c[0x0][0x178], 0x1 ;  /* 0x00005e0002047a11 */ /* 0x000fc600078208ff */
[----:B------:R-:W-:-:S04]  /*0430*/  @!P3 FMUL R5, R5, 16777216 ;  /* 0x4b8000000505b820 */ /* 0x000fc80000400000 */
[----:B------:R-:W-:Y:S01]  /*0440*/  FMUL R6, R6, R5 ;  /* 0x0000000506067220 */ /* 0x000fe20000400000 */
[----:B------:R-:W-:Y:S06]  /*0450*/  @P0 EXIT ;  /* 0x000000000000094d */ /* 0x000fec0003800000 */
[----:B------:R-:W-:Y:S02]  /*0460*/  F2FP.BF16.F32.PACK_AB R6, RZ, R6 ;  /* 0x00000006ff06723e */ /* 0x000fe400000010ff */
[----:B------:R-:W-:-:S05]  /*0470*/  LEA.HI.X R5, R2, c[0x0][0x17c], R7, 0x1, P1 ;  /* 0x00005f0002057a11 */ /* 0x000fca00008f0c07 */
[----:B------:R-:W-:Y:S01]  /*0480*/  STG.E.U16 [R4.64], R6 ;  /* 0x0000000604007986 */ /* 0x000fe2000c101504 */
[----:B------:R-:W-:Y:S05]  /*0490*/  EXIT ;  /* 0x000000000000794d */ /* 0x000fea0003800000 */
.L_x_0:
[----:B------:R-:W-:-:S00]  /*04a0*/  BRA `(.L_x_0) ;  /* 0xfffffff000007947 */ /* 0x000fc0000383ffff */
[----:B------:R-:W-:-:S00]  /*04b0*/  NOP ;  /* 0x0000000000007918 */ /* 0x000fc00000000000 */
        /* <DEDUP_REMOVED lines=12> */
.L_x_1:


//--------------------- .nv.global.init           --------------------------
	.section	.nv.global.init,"aw",@progbits
.nv.global.init:
	.type		_$_str,@object
	.size		_$_str,(.L_0 - _$_str)
_$_str:
        /*0000*/ 	.byte	0x5f, 0x5f, 0x43, 0x55, 0x44, 0x41, 0x5f, 0x46, 0x54, 0x5a, 0x00
.L_0:
